	.headerflags	@"EF_CUDA_TEXMODE_UNIFIED EF_CUDA_64BIT_ADDRESS EF_CUDA_ACCELERATORS EF_CUDA_SM90 EF_CUDA_VIRTUAL_SM(EF_CUDA_SM90)"
	.elftype	@"ET_EXEC"


//--------------------- .nv.info                  --------------------------
	.section	.nv.info,"",@"SHT_CUDA_INFO"
	.align	4


	//----- nvinfo : EIATTR_REGCOUNT
	.align		4
        /*0000*/ 	.byte	0x04, 0x2f
        /*0002*/ 	.short	(.L_1 - .L_0)
	.align		4
.L_0:
        /*0004*/ 	.word	index@(triton_poi_fused_convolution_36)
        /*0008*/ 	.word	0x0000000e


	//----- nvinfo : EIATTR_MIN_STACK_SIZE
	.align		4
.L_1:
        /*000c*/ 	.byte	0x04, 0x12
        /*000e*/ 	.short	(.L_3 - .L_2)
	.align		4
.L_2:
        /*0010*/ 	.word	index@(triton_poi_fused_convolution_36)
        /*0014*/ 	.word	0x00000000


	//----- nvinfo : EIATTR_FRAME_SIZE
	.align		4
.L_3:
        /*0018*/ 	.byte	0x04, 0x11
        /*001a*/ 	.short	(.L_5 - .L_4)
	.align		4
.L_4:
        /*001c*/ 	.word	index@(triton_poi_fused_convolution_36)
        /*0020*/ 	.word	0x00000000


	//----- nvinfo : EIATTR_MIN_STACK_SIZE
	.align		4
.L_5:
        /*0024*/ 	.byte	0x04, 0x12
        /*0026*/ 	.short	(.L_7 - .L_6)
	.align		4
.L_6:
        /*0028*/ 	.word	index@(triton_poi_fused_convolution_36)
        /*002c*/ 	.word	0x00000000
.L_7:


//--------------------- .nv.info.triton_poi_fused_convolution_36 --------------------------
	.section	.nv.info.triton_poi_fused_convolution_36,"",@"SHT_CUDA_INFO"
	.sectionflags	@""
	.align	4


	//----- nvinfo : EIATTR_CUDA_API_VERSION
	.align		4
        /*0000*/ 	.byte	0x04, 0x37
        /*0002*/ 	.short	(.L_9 - .L_8)
.L_8:
        /*0004*/ 	.word	0x0000007c


	//----- nvinfo : EIATTR_KPARAM_INFO
	.align		4
.L_9:
        /*0008*/ 	.byte	0x04, 0x17
        /*000a*/ 	.short	(.L_11 - .L_10)
.L_10:
        /*000c*/ 	.word	0x00000000
        /*0010*/ 	.short	0x0002
        /*0012*/ 	.short	0x0010
        /*0014*/ 	.byte	0x00, 0xf0, 0x11, 0x00


	//----- nvinfo : EIATTR_KPARAM_INFO
	.align		4
.L_11:
        /*0018*/ 	.byte	0x04, 0x17
        /*001a*/ 	.short	(.L_13 - .L_12)
.L_12:
        /*001c*/ 	.word	0x00000000
        /*0020*/ 	.short	0x0001
        /*0022*/ 	.short	0x0008
        /*0024*/ 	.byte	0x00, 0xf4, 0x21, 0x00


	//----- nvinfo : EIATTR_KPARAM_INFO
	.align		4
.L_13:
        /*0028*/ 	.byte	0x04, 0x17
        /*002a*/ 	.short	(.L_15 - .L_14)
.L_14:
        /*002c*/ 	.word	0x00000000
        /*0030*/ 	.short	0x0000
        /*0032*/ 	.short	0x0000
        /*0034*/ 	.byte	0x00, 0xf4, 0x21, 0x00


	//----- nvinfo : EIATTR_SPARSE_MMA_MASK
	.align		4
.L_15:
        /*0038*/ 	.byte	0x03, 0x50
        /*003a*/ 	.short	0x0000


	//----- nvinfo : EIATTR_MAXREG_COUNT
	.align		4
        /*003c*/ 	.byte	0x03, 0x1b
        /*003e*/ 	.short	0x00ff


	//----- nvinfo : EIATTR_EXIT_INSTR_OFFSETS
	.align		4
        /*0040*/ 	.byte	0x04, 0x1c
        /*0042*/ 	.short	(.L_17 - .L_16)


	//   ....[0]....
.L_16:
        /*0044*/ 	.word	0x00000190


	//----- nvinfo : EIATTR_REQNTID
	.align		4
.L_17:
        /*0048*/ 	.byte	0x04, 0x10
        /*004a*/ 	.short	(.L_19 - .L_18)
.L_18:
        /*004c*/ 	.word	0x00000080
        /*0050*/ 	.word	0x00000001
        /*0054*/ 	.word	0x00000001


	//----- nvinfo : EIATTR_CBANK_PARAM_SIZE
	.align		4
.L_19:
        /*0058*/ 	.byte	0x03, 0x19
        /*005a*/ 	.short	0x0014


	//----- nvinfo : EIATTR_PARAM_CBANK
	.align		4
        /*005c*/ 	.byte	0x04, 0x0a
        /*005e*/ 	.short	(.L_21 - .L_20)
	.align		4
.L_20:
        /*0060*/ 	.word	index@(.nv.constant0.triton_poi_fused_convolution_36)
        /*0064*/ 	.short	0x0210
        /*0066*/ 	.short	0x0014


	//----- nvinfo : EIATTR_SW_WAR
	.align		4
.L_21:
        /*0068*/ 	.byte	0x04, 0x36
        /*006a*/ 	.short	(.L_23 - .L_22)
.L_22:
        /*006c*/ 	.word	0x00000008
.L_23:


//--------------------- .nv.callgraph             --------------------------
	.section	.nv.callgraph,"",@"SHT_CUDA_CALLGRAPH"
	.align	4
	.sectionentsize	8
	.align		4
        /*0000*/ 	.word	0x00000000
	.align		4
        /*0004*/ 	.word	0xffffffff
	.align		4
        /*0008*/ 	.word	0x00000000
	.align		4
        /*000c*/ 	.word	0xfffffffe
	.align		4
        /*0010*/ 	.word	0x00000000
	.align		4
        /*0014*/ 	.word	0xfffffffd
	.align		4
        /*0018*/ 	.word	0x00000000
	.align		4
        /*001c*/ 	.word	0xfffffffc


//--------------------- .text.triton_poi_fused_convolution_36 --------------------------
	.section	.text.triton_poi_fused_convolution_36,"ax",@progbits
	.align	128
        .global         triton_poi_fused_convolution_36
        .type           triton_poi_fused_convolution_36,@function
        .size           triton_poi_fused_convolution_36,(.L_x_1 - triton_poi_fused_convolution_36)
        .other          triton_poi_fused_convolution_36,@"STO_CUDA_ENTRY STV_DEFAULT"
triton_poi_fused_convolution_36:
.text.triton_poi_fused_convolution_36:
[----:B------:R-:W-:Y:S01]  /*0000*/  LDC R1, c[0x0][0x28] ;  /* 0x00000a00ff017b82 */ /* 0x000fe20000000800 */
[----:B------:R-:W1:Y:S07]  /*0010*/  S2R R0, SR_TID.X ;  /* 0x0000000000007919 */ /* 0x000e6e0000002100 */
[----:B------:R-:W2:Y:S01]  /*0020*/  LDC.64 R4, c[0x0][0x218] ;  /* 0x00008600ff047b82 */ /* 0x000ea20000000a00 */
[----:B------:R-:W-:Y:S01]  /*0030*/  ULDC.64 UR4, c[0x0][0x208] ;  /* 0x0000820000047ab9 */ /* 0x000fe20000000a00 */
[----:B------:R-:W3:Y:S06]  /*0040*/  S2R R7, SR_CTAID.X ;  /* 0x0000000000077919 */ /* 0x000eec0000002500 */
[----:B------:R-:W4:Y:S01]  /*0050*/  LDC.64 R2, c[0x0][0x210] ;  /* 0x00008400ff027b82 */ /* 0x000f220000000a00 */
[----:B-1----:R-:W-:Y:S01]  /*0060*/  IMAD.SHL.U32 R0, R0, 0x4, RZ ;  /* 0x0000000400007824 */ /* 0x002fe200078e00ff */
[----:B---3--:R-:W-:-:S04]  /*0070*/  SHF.R.S32.HI R6, RZ, 0x16, R7 ;  /* 0x00000016ff067819 */ /* 0x008fc80000011407 */
[----:B------:R-:W-:Y:S02]  /*0080*/  LOP3.LUT R0, R0, 0x1fc, RZ, 0xc0, !PT ;  /* 0x000001fc00007812 */ /* 0x000fe400078ec0ff */
[----:B------:R-:W-:Y:S02]  /*0090*/  SGXT R6, R6, 0x1 ;  /* 0x000000010606781a */ /* 0x000fe40000000200 */
[----:B------:R-:W-:-:S04]  /*00a0*/  LEA R7, R7, R0, 0x9 ;  /* 0x0000000007077211 */ /* 0x000fc800078e48ff */
[----:B------:R-:W-:Y:S01]  /*00b0*/  LEA.HI R6, R6, R7, RZ, 0xc ;  /* 0x0000000706067211 */ /* 0x000fe200078f60ff */
[----:B----4-:R-:W-:-:S03]  /*00c0*/  IMAD.WIDE R2, R7, 0x4, R2 ;  /* 0x0000000407027825 */ /* 0x010fc600078e0202 */
[----:B------:R-:W-:-:S04]  /*00d0*/  SHF.R.S32.HI R6, RZ, 0xc, R6 ;  /* 0x0000000cff067819 */ /* 0x000fc80000011406 */
[----:B------:R-:W-:-:S04]  /*00e0*/  LEA.HI R0, R6, R6, RZ, 0x2 ;  /* 0x0000000606007211 */ /* 0x000fc800078f10ff */
[----:B------:R-:W-:-:S05]  /*00f0*/  LOP3.LUT R9, R0, 0xfffffffc, RZ, 0xc0, !PT ;  /* 0xfffffffc00097812 */ /* 0x000fca00078ec0ff */
[----:B------:R-:W-:-:S04]  /*0100*/  IMAD.IADD R9, R6, 0x1, -R9 ;  /* 0x0000000106097824 */ /* 0x000fc800078e0a09 */
[----:B--2---:R-:W-:Y:S02]  /*0110*/  IMAD.WIDE R4, R9, 0x4, R4 ;  /* 0x0000000409047825 */ /* 0x004fe400078e0204 */
[----:B------:R-:W2:Y:S04]  /*0120*/  LDG.E.128 R8, desc[UR4][R2.64] ;  /* 0x0000000402087981 */ /* 0x000ea8000c1e1d00 */
[----:B------:R-:W2:Y:S02]  /*0130*/  LDG.E.EL R4, desc[UR4][R4.64] ;  /* 0x0000000404047981 */ /* 0x000ea4000c2e1900 */
[--C-:B--2---:R-:W-:Y:S01]  /*0140*/  FADD R8, R8, R4.reuse ;  /* 0x0000000408087221 */ /* 0x104fe20000000000 */
[--C-:B------:R-:W-:Y:S01]  /*0150*/  FADD R9, R9, R4.reuse ;  /* 0x0000000409097221 */ /* 0x100fe20000000000 */
[--C-:B------:R-:W-:Y:S01]  /*0160*/  FADD R10, R10, R4.reuse ;  /* 0x000000040a0a7221 */ /* 0x100fe20000000000 */
[----:B------:R-:W-:-:S05]  /*0170*/  FADD R11, R11, R4 ;  /* 0x000000040b0b7221 */ /* 0x000fca0000000000 */
[----:B------:R-:W-:Y:S01]  /*0180*/  STG.E.128 desc[UR4][R2.64], R8 ;  /* 0x0000000802007986 */ /* 0x000fe2000c101d04 */
[----:B------:R-:W-:Y:S05]  /*0190*/  EXIT ;  /* 0x000000000000794d */ /* 0x000fea0003800000 */
.L_x_0:
[----:B------:R-:W-:-:S00]  /*01a0*/  BRA `(.L_x_0) ;  /* 0xfffffffc00fc7947 */ /* 0x000fc0000383ffff */
[----:B------:R-:W-:-:S00]  /*01b0*/  NOP ;  /* 0x0000000000007918 */ /* 0x000fc00000000000 */
        /* <DEDUP_REMOVED lines=12> */
.L_x_1:


//--------------------- .nv.constant0.triton_poi_fused_convolution_36 --------------------------
	.section	.nv.constant0.triton_poi_fused_convolution_36,"a",@progbits
	.sectionflags	@""
	.align	4
.nv.constant0.triton_poi_fused_convolution_36:
	.zero		548
